	.headerflags	@"EF_CUDA_TEXMODE_UNIFIED EF_CUDA_64BIT_ADDRESS EF_CUDA_ACCELERATORS EF_CUDA_SM90 EF_CUDA_VIRTUAL_SM(EF_CUDA_SM90)"
	.elftype	@"ET_EXEC"


//--------------------- .nv.info                  --------------------------
	.section	.nv.info,"",@"SHT_CUDA_INFO"
	.align	4


	//----- nvinfo : EIATTR_REGCOUNT
	.align		4
        /*0000*/ 	.byte	0x04, 0x2f
        /*0002*/ 	.short	(.L_3 - .L_2)
	.align		4
.L_2:
        /*0004*/ 	.word	index@(triton_poi_fused__native_batch_norm_legit_no_training_add_relu_10)
        /*0008*/ 	.word	0x0000001a


	//----- nvinfo : EIATTR_MIN_STACK_SIZE
	.align		4
.L_3:
        /*000c*/ 	.byte	0x04, 0x12
        /*000e*/ 	.short	(.L_5 - .L_4)
	.align		4
.L_4:
        /*0010*/ 	.word	index@(triton_poi_fused__native_batch_norm_legit_no_training_add_relu_10)
        /*0014*/ 	.word	0x00000000


	//----- nvinfo : EIATTR_FRAME_SIZE
	.align		4
.L_5:
        /*0018*/ 	.byte	0x04, 0x11
        /*001a*/ 	.short	(.L_7 - .L_6)
	.align		4
.L_6:
        /*001c*/ 	.word	index@(triton_poi_fused__native_batch_norm_legit_no_training_add_relu_10)
        /*0020*/ 	.word	0x00000000


	//----- nvinfo : EIATTR_MIN_STACK_SIZE
	.align		4
.L_7:
        /*0024*/ 	.byte	0x04, 0x12
        /*0026*/ 	.short	(.L_9 - .L_8)
	.align		4
.L_8:
        /*0028*/ 	.word	index@(triton_poi_fused__native_batch_norm_legit_no_training_add_relu_10)
        /*002c*/ 	.word	0x00000000
.L_9:


//--------------------- .nv.info.triton_poi_fused__native_batch_norm_legit_no_training_add_relu_10 --------------------------
	.section	.nv.info.triton_poi_fused__native_batch_norm_legit_no_training_add_relu_10,"",@"SHT_CUDA_INFO"
	.sectionflags	@""
	.align	4


	//----- nvinfo : EIATTR_CUDA_API_VERSION
	.align		4
        /*0000*/ 	.byte	0x04, 0x37
        /*0002*/ 	.short	(.L_11 - .L_10)
.L_10:
        /*0004*/ 	.word	0x0000007c


	//----- nvinfo : EIATTR_KPARAM_INFO
	.align		4
.L_11:
        /*0008*/ 	.byte	0x04, 0x17
        /*000a*/ 	.short	(.L_13 - .L_12)
.L_12:
        /*000c*/ 	.word	0x00000000
        /*0010*/ 	.short	0x000b
        /*0012*/ 	.short	0x0058
        /*0014*/ 	.byte	0x00, 0xf0, 0x11, 0x00


	//----- nvinfo : EIATTR_KPARAM_INFO
	.align		4
.L_13:
        /*0018*/ 	.byte	0x04, 0x17
        /*001a*/ 	.short	(.L_15 - .L_14)
.L_14:
        /*001c*/ 	.word	0x00000000
        /*0020*/ 	.short	0x000a
        /*0022*/ 	.short	0x0050
        /*0024*/ 	.byte	0x00, 0xf4, 0x21, 0x00


	//----- nvinfo : EIATTR_KPARAM_INFO
	.align		4
.L_15:
        /*0028*/ 	.byte	0x04, 0x17
        /*002a*/ 	.short	(.L_17 - .L_16)
.L_16:
        /*002c*/ 	.word	0x00000000
        /*0030*/ 	.short	0x0009
        /*0032*/ 	.short	0x0048
        /*0034*/ 	.byte	0x00, 0xf4, 0x21, 0x00


	//----- nvinfo : EIATTR_KPARAM_INFO
	.align		4
.L_17:
        /*0038*/ 	.byte	0x04, 0x17
        /*003a*/ 	.short	(.L_19 - .L_18)
.L_18:
        /*003c*/ 	.word	0x00000000
        /*0040*/ 	.short	0x0008
        /*0042*/ 	.short	0x0040
        /*0044*/ 	.byte	0x00, 0xf4, 0x21, 0x00


	//----- nvinfo : EIATTR_KPARAM_INFO
	.align		4
.L_19:
        /*0048*/ 	.byte	0x04, 0x17
        /*004a*/ 	.short	(.L_21 - .L_20)
.L_20:
        /*004c*/ 	.word	0x00000000
        /*0050*/ 	.short	0x0007
        /*0052*/ 	.short	0x0038
        /*0054*/ 	.byte	0x00, 0xf4, 0x21, 0x00


	//----- nvinfo : EIATTR_KPARAM_INFO
	.align		4
.L_21:
        /*0058*/ 	.byte	0x04, 0x17
        /*005a*/ 	.short	(.L_23 - .L_22)
.L_22:
        /*005c*/ 	.word	0x00000000
        /*0060*/ 	.short	0x0006
        /*0062*/ 	.short	0x0030
        /*0064*/ 	.byte	0x00, 0xf4, 0x21, 0x00


	//----- nvinfo : EIATTR_KPARAM_INFO
	.align		4
.L_23:
        /*0068*/ 	.byte	0x04, 0x17
        /*006a*/ 	.short	(.L_25 - .L_24)
.L_24:
        /*006c*/ 	.word	0x00000000
        /*0070*/ 	.short	0x0005
        /*0072*/ 	.short	0x0028
        /*0074*/ 	.byte	0x00, 0xf4, 0x21, 0x00


	//----- nvinfo : EIATTR_KPARAM_INFO
	.align		4
.L_25:
        /*0078*/ 	.byte	0x04, 0x17
        /*007a*/ 	.short	(.L_27 - .L_26)
.L_26:
        /*007c*/ 	.word	0x00000000
        /*0080*/ 	.short	0x0004
        /*0082*/ 	.short	0x0020
        /*0084*/ 	.byte	0x00, 0xf4, 0x21, 0x00


	//----- nvinfo : EIATTR_KPARAM_INFO
	.align		4
.L_27:
        /*0088*/ 	.byte	0x04, 0x17
        /*008a*/ 	.short	(.L_29 - .L_28)
.L_28:
        /*008c*/ 	.word	0x00000000
        /*0090*/ 	.short	0x0003
        /*0092*/ 	.short	0x0018
        /*0094*/ 	.byte	0x00, 0xf4, 0x21, 0x00


	//----- nvinfo : EIATTR_KPARAM_INFO
	.align		4
.L_29:
        /*0098*/ 	.byte	0x04, 0x17
        /*009a*/ 	.short	(.L_31 - .L_30)
.L_30:
        /*009c*/ 	.word	0x00000000
        /*00a0*/ 	.short	0x0002
        /*00a2*/ 	.short	0x0010
        /*00a4*/ 	.byte	0x00, 0xf4, 0x21, 0x00


	//----- nvinfo : EIATTR_KPARAM_INFO
	.align		4
.L_31:
        /*00a8*/ 	.byte	0x04, 0x17
        /*00aa*/ 	.short	(.L_33 - .L_32)
.L_32:
        /*00ac*/ 	.word	0x00000000
        /*00b0*/ 	.short	0x0001
        /*00b2*/ 	.short	0x0008
        /*00b4*/ 	.byte	0x00, 0xf4, 0x21, 0x00


	//----- nvinfo : EIATTR_KPARAM_INFO
	.align		4
.L_33:
        /*00b8*/ 	.byte	0x04, 0x17
        /*00ba*/ 	.short	(.L_35 - .L_34)
.L_34:
        /*00bc*/ 	.word	0x00000000
        /*00c0*/ 	.short	0x0000
        /*00c2*/ 	.short	0x0000
        /*00c4*/ 	.byte	0x00, 0xf4, 0x21, 0x00


	//----- nvinfo : EIATTR_SPARSE_MMA_MASK
	.align		4
.L_35:
        /*00c8*/ 	.byte	0x03, 0x50
        /*00ca*/ 	.short	0x0000


	//----- nvinfo : EIATTR_MAXREG_COUNT
	.align		4
        /*00cc*/ 	.byte	0x03, 0x1b
        /*00ce*/ 	.short	0x00ff


	//----- nvinfo : EIATTR_EXIT_INSTR_OFFSETS
	.align		4
        /*00d0*/ 	.byte	0x04, 0x1c
        /*00d2*/ 	.short	(.L_37 - .L_36)


	//   ....[0]....
.L_36:
        /*00d4*/ 	.word	0x00000570


	//----- nvinfo : EIATTR_REQNTID
	.align		4
.L_37:
        /*00d8*/ 	.byte	0x04, 0x10
        /*00da*/ 	.short	(.L_39 - .L_38)
.L_38:
        /*00dc*/ 	.word	0x00000080
        /*00e0*/ 	.word	0x00000001
        /*00e4*/ 	.word	0x00000001


	//----- nvinfo : EIATTR_CBANK_PARAM_SIZE
	.align		4
.L_39:
        /*00e8*/ 	.byte	0x03, 0x19
        /*00ea*/ 	.short	0x005c


	//----- nvinfo : EIATTR_PARAM_CBANK
	.align		4
        /*00ec*/ 	.byte	0x04, 0x0a
        /*00ee*/ 	.short	(.L_41 - .L_40)
	.align		4
.L_40:
        /*00f0*/ 	.word	index@(.nv.constant0.triton_poi_fused__native_batch_norm_legit_no_training_add_relu_10)
        /*00f4*/ 	.short	0x0210
        /*00f6*/ 	.short	0x005c


	//----- nvinfo : EIATTR_SW_WAR
	.align		4
.L_41:
        /*00f8*/ 	.byte	0x04, 0x36
        /*00fa*/ 	.short	(.L_43 - .L_42)
.L_42:
        /*00fc*/ 	.word	0x00000008
.L_43:


//--------------------- .nv.callgraph             --------------------------
	.section	.nv.callgraph,"",@"SHT_CUDA_CALLGRAPH"
	.align	4
	.sectionentsize	8
	.align		4
        /*0000*/ 	.word	0x00000000
	.align		4
        /*0004*/ 	.word	0xffffffff
	.align		4
        /*0008*/ 	.word	0x00000000
	.align		4
        /*000c*/ 	.word	0xfffffffe
	.align		4
        /*0010*/ 	.word	0x00000000
	.align		4
        /*0014*/ 	.word	0xfffffffd
	.align		4
        /*0018*/ 	.word	0x00000000
	.align		4
        /*001c*/ 	.word	0xfffffffc


//--------------------- .nv.constant4             --------------------------
	.section	.nv.constant4,"a",@progbits
	.align	8
	.align		8
.nv.constant4:
        /*0000*/ 	.dword	_$_str
	.align		8
        /*0008*/ 	.dword	_$_str_$_2


//--------------------- .text.triton_poi_fused__native_batch_norm_legit_no_training_add_relu_10 --------------------------
	.section	.text.triton_poi_fused__native_batch_norm_legit_no_training_add_relu_10,"ax",@progbits
	.align	128
        .global         triton_poi_fused__native_batch_norm_legit_no_training_add_relu_10
        .type           triton_poi_fused__native_batch_norm_legit_no_training_add_relu_10,@function
        .size           triton_poi_fused__native_batch_norm_legit_no_training_add_relu_10,(.L_x_1 - triton_poi_fused__native_batch_norm_legit_no_training_add_relu_10)
        .other          triton_poi_fused__native_batch_norm_legit_no_training_add_relu_10,@"STO_CUDA_ENTRY STV_DEFAULT"
triton_poi_fused__native_batch_norm_legit_no_training_add_relu_10:
.text.triton_poi_fused__native_batch_norm_legit_no_training_add_relu_10:
[----:B------:R-:W-:Y:S01]  /*0000*/  LDC R1, c[0x0][0x28] ;  /* 0x00000a00ff017b82 */ /* 0x000fe20000000800 */
[----:B------:R-:W1:Y:S07]  /*0010*/  S2R R0, SR_TID.X ;  /* 0x0000000000007919 */ /* 0x000e6e0000002100 */
[----:B------:R-:W2:Y:S01]  /*0020*/  LDC.64 R16, c[0x0][0x250] ;  /* 0x00009400ff107b82 */ /* 0x000ea20000000a00 */
[----:B------:R-:W-:Y:S01]  /*0030*/  ULDC.64 UR4, c[0x0][0x208] ;  /* 0x0000820000047ab9 */ /* 0x000fe20000000a00 */
[----:B------:R-:W3:Y:S06]  /*0040*/  S2R R5, SR_CTAID.X ;  /* 0x0000000000057919 */ /* 0x000eec0000002500 */
[----:B------:R-:W4:Y:S08]  /*0050*/  LDC.64 R18, c[0x0][0x248] ;  /* 0x00009200ff127b82 */ /* 0x000f300000000a00 */
[----:B------:R-:W5:Y:S08]  /*0060*/  LDC.64 R22, c[0x0][0x218] ;  /* 0x00008600ff167b82 */ /* 0x000f700000000a00 */
[----:B------:R-:W4:Y:S01]  /*0070*/  LDC.64 R8, c[0x0][0x240] ;  /* 0x00009000ff087b82 */ /* 0x000f220000000a00 */
[----:B-1----:R-:W-:-:S07]  /*0080*/  SHF.L.U32 R0, R0, 0x1, RZ ;  /* 0x0000000100007819 */ /* 0x002fce00000006ff */
[----:B------:R-:W1:Y:S01]  /*0090*/  LDC.64 R20, c[0x0][0x220] ;  /* 0x00008800ff147b82 */ /* 0x000e620000000a00 */
[----:B---3--:R-:W-:Y:S02]  /*00a0*/  SHF.R.S32.HI R3, RZ, 0x17, R5 ;  /* 0x00000017ff037819 */ /* 0x008fe40000011405 */
[----:B------:R-:W-:Y:S02]  /*00b0*/  LOP3.LUT R0, R0, 0xfe, RZ, 0xc0, !PT ;  /* 0x000000fe00007812 */ /* 0x000fe400078ec0ff */
[----:B------:R-:W-:-:S03]  /*00c0*/  SGXT R3, R3, 0x1 ;  /* 0x000000010303781a */ /* 0x000fc60000000200 */
[----:B------:R-:W3:Y:S01]  /*00d0*/  LDC.64 R14, c[0x0][0x230] ;  /* 0x00008c00ff0e7b82 */ /* 0x000ee20000000a00 */
[----:B------:R-:W-:-:S04]  /*00e0*/  LEA R12, R5, R0, 0x8 ;  /* 0x00000000050c7211 */ /* 0x000fc800078e40ff */
[----:B------:R-:W-:-:S03]  /*00f0*/  LEA.HI R3, R3, R12, RZ, 0x4 ;  /* 0x0000000c03037211 */ /* 0x000fc600078f20ff */
[----:B------:R-:W1:Y:S01]  /*0100*/  LDC.64 R4, c[0x0][0x228] ;  /* 0x00008a00ff047b82 */ /* 0x000e620000000a00 */
[--C-:B------:R-:W-:Y:S02]  /*0110*/  SHF.R.S32.HI R13, RZ, 0x4, R3.reuse ;  /* 0x00000004ff0d7819 */ /* 0x100fe40000011403 */
[----:B------:R-:W-:-:S04]  /*0120*/  SHF.R.S32.HI R0, RZ, 0x1f, R3 ;  /* 0x0000001fff007819 */ /* 0x000fc80000011403 */
[----:B------:R-:W-:Y:S01]  /*0130*/  LEA.HI R0, R0, R13, RZ, 0x8 ;  /* 0x0000000d00007211 */ /* 0x000fe200078f40ff */
[----:B------:R-:W3:Y:S03]  /*0140*/  LDC.64 R10, c[0x0][0x238] ;  /* 0x00008e00ff0a7b82 */ /* 0x000ee60000000a00 */
[----:B------:R-:W-:-:S04]  /*0150*/  LOP3.LUT R0, R0, 0xffffff00, RZ, 0xc0, !PT ;  /* 0xffffff0000007812 */ /* 0x000fc800078ec0ff */
[----:B------:R-:W-:Y:S01]  /*0160*/  IADD3 R13, R13, -R0, RZ ;  /* 0x800000000d0d7210 */ /* 0x000fe20007ffe0ff */
[----:B------:R-:W3:Y:S04]  /*0170*/  LDC.64 R6, c[0x0][0x258] ;  /* 0x00009600ff067b82 */ /* 0x000ee80000000a00 */
[----:B--2---:R-:W-:-:S04]  /*0180*/  IMAD.WIDE R16, R13, 0x4, R16 ;  /* 0x000000040d107825 */ /* 0x004fc800078e0210 */
[C---:B01----:R-:W-:Y:S01]  /*0190*/  IMAD.WIDE R4, R13.reuse, 0x4, R4 ;  /* 0x000000040d047825 */ /* 0x043fe200078e0204 */
[----:B------:R-:W0:Y:S01]  /*01a0*/  LDC.64 R2, c[0x0][0x260] ;  /* 0x00009800ff027b82 */ /* 0x000e220000000a00 */
[----:B------:R-:W2:Y:S04]  /*01b0*/  LDG.E.EL R16, desc[UR4][R16.64] ;  /* 0x0000000410107981 */ /* 0x000ea8000c2e1900 */
[----:B------:R5:W2:Y:S01]  /*01c0*/  LDG.E.EL R0, desc[UR4][R4.64] ;  /* 0x0000000404007981 */ /* 0x000aa2000c2e1900 */
[----:B----4-:R-:W-:-:S04]  /*01d0*/  IMAD.WIDE R18, R13, 0x4, R18 ;  /* 0x000000040d127825 */ /* 0x010fc800078e0212 */
[C---:B------:R-:W-:Y:S02]  /*01e0*/  IMAD.WIDE R8, R12.reuse, 0x4, R8 ;  /* 0x000000040c087825 */ /* 0x040fe400078e0208 */
[----:B------:R-:W4:Y:S02]  /*01f0*/  LDG.E.EL R18, desc[UR4][R18.64] ;  /* 0x0000000412127981 */ /* 0x000f24000c2e1900 */
[C---:B------:R-:W-:Y:S02]  /*0200*/  IMAD.WIDE R20, R13.reuse, 0x4, R20 ;  /* 0x000000040d147825 */ /* 0x040fe400078e0214 */
[----:B------:R-:W4:Y:S02]  /*0210*/  LDG.E.64 R8, desc[UR4][R8.64] ;  /* 0x0000000408087981 */ /* 0x000f24000c1e1b00 */
[----:B-----5:R-:W-:Y:S02]  /*0220*/  IMAD.WIDE R4, R12, 0x4, R22 ;  /* 0x000000040c047825 */ /* 0x020fe400078e0216 */
[----:B------:R-:W5:Y:S02]  /*0230*/  LDG.E.EL R17, desc[UR4][R20.64] ;  /* 0x0000000414117981 */ /* 0x000f64000c2e1900 */
[----:B---3--:R-:W-:-:S02]  /*0240*/  IMAD.WIDE R14, R13, 0x4, R14 ;  /* 0x000000040d0e7825 */ /* 0x008fc400078e020e */
[----:B------:R-:W5:Y:S02]  /*0250*/  LDG.E.64 R4, desc[UR4][R4.64] ;  /* 0x0000000404047981 */ /* 0x000f64000c1e1b00 */
[C---:B------:R-:W-:Y:S02]  /*0260*/  IMAD.WIDE R10, R13.reuse, 0x4, R10 ;  /* 0x000000040d0a7825 */ /* 0x040fe400078e020a */
[----:B------:R-:W3:Y:S02]  /*0270*/  LDG.E.EL R14, desc[UR4][R14.64] ;  /* 0x000000040e0e7981 */ /* 0x000ee4000c2e1900 */
[C---:B------:R-:W-:Y:S02]  /*0280*/  IMAD.WIDE R6, R13.reuse, 0x4, R6 ;  /* 0x000000040d067825 */ /* 0x040fe400078e0206 */
[----:B------:R-:W3:Y:S02]  /*0290*/  LDG.E.EL R11, desc[UR4][R10.64] ;  /* 0x000000040a0b7981 */ /* 0x000ee4000c2e1900 */
[----:B0-----:R-:W-:-:S02]  /*02a0*/  IMAD.WIDE R2, R13, 0x4, R2 ;  /* 0x000000040d027825 */ /* 0x001fc400078e0202 */
[----:B------:R0:W3:Y:S04]  /*02b0*/  LDG.E.EL R6, desc[UR4][R6.64] ;  /* 0x0000000406067981 */ /* 0x0000e8000c2e1900 */
[----:B------:R1:W3:Y:S01]  /*02c0*/  LDG.E.EL R13, desc[UR4][R2.64] ;  /* 0x00000004020d7981 */ /* 0x0002e2000c2e1900 */
[----:B0-----:R-:W-:Y:S01]  /*02d0*/  HFMA2.MMA R7, -RZ, RZ, 1.625, 0 ;  /* 0x3e800000ff077435 */ /* 0x001fe200000001ff */
[----:B-1----:R-:W0:Y:S02]  /*02e0*/  LDC.64 R2, c[0x0][0x210] ;  /* 0x00008400ff027b82 */ /* 0x002e240000000a00 */
[----:B0-----:R-:W-:-:S04]  /*02f0*/  IMAD.WIDE R2, R12, 0x4, R2 ;  /* 0x000000040c027825 */ /* 0x001fc800078e0202 */
[----:B--2---:R-:W-:Y:S01]  /*0300*/  FADD R16, R16, 9.9999997473787516356e-06 ;  /* 0x3727c5ac10107421 */ /* 0x004fe20000000000 */
[----:B------:R-:W-:-:S03]  /*0310*/  FADD R0, R0, 9.9999997473787516356e-06 ;  /* 0x3727c5ac00007421 */ /* 0x000fc60000000000 */
[----:B------:R-:W0:Y:S08]  /*0320*/  MUFU.SQRT R20, R16 ;  /* 0x0000001000147308 */ /* 0x000e300000002000 */
[----:B------:R-:W1:Y:S01]  /*0330*/  MUFU.SQRT R19, R0 ;  /* 0x0000000000137308 */ /* 0x000e620000002000 */
[C---:B0-----:R-:W-:Y:S02]  /*0340*/  FSETP.GT.AND P1, PT, R20.reuse, 8.50705917302346158658e+37, PT ;  /* 0x7e8000001400780b */ /* 0x041fe40003f24000 */
[----:B------:R-:W-:-:S02]  /*0350*/  FSETP.GEU.AND P3, PT, R20, 1.175494350822287508e-38, PT ;  /* 0x008000001400780b */ /* 0x000fc40003f6e000 */
[C---:B-1----:R-:W-:Y:S02]  /*0360*/  FSETP.GT.AND P0, PT, R19.reuse, 8.50705917302346158658e+37, PT ;  /* 0x7e8000001300780b */ /* 0x042fe40003f04000 */
[----:B------:R-:W-:-:S07]  /*0370*/  FSETP.GEU.AND P2, PT, R19, 1.175494350822287508e-38, PT ;  /* 0x008000001300780b */ /* 0x000fce0003f4e000 */
[----:B------:R-:W-:-:S04]  /*0380*/  @P1 FMUL R20, R20, 0.25 ;  /* 0x3e80000014141820 */ /* 0x000fc80000400000 */
[----:B------:R-:W-:Y:S01]  /*0390*/  @!P3 FMUL R20, R20, 16777216 ;  /* 0x4b8000001414b820 */ /* 0x000fe20000400000 */
[----:B------:R-:W-:-:S04]  /*03a0*/  @P0 FMUL R19, R19, 0.25 ;  /* 0x3e80000013130820 */ /* 0x000fc80000400000 */
[----:B------:R-:W-:Y:S01]  /*03b0*/  @!P2 FMUL R19, R19, 16777216 ;  /* 0x4b8000001313a820 */ /* 0x000fe20000400000 */
[----:B------:R-:W0:Y:S01]  /*03c0*/  MUFU.RCP R20, R20 ;  /* 0x0000001400147308 */ /* 0x000e220000001000 */
[----:B------:R-:W-:-:S07]  /*03d0*/  FSEL R0, R7, 1, P0 ;  /* 0x3f80000007007808 */ /* 0x000fce0000000000 */
[----:B------:R-:W1:Y:S01]  /*03e0*/  MUFU.RCP R19, R19 ;  /* 0x0000001300137308 */ /* 0x000e620000001000 */
[----:B------:R-:W-:Y:S01]  /*03f0*/  FSEL R7, R7, 1, P1 ;  /* 0x3f80000007077808 */ /* 0x000fe20000800000 */
[----:B------:R-:W-:-:S04]  /*0400*/  @!P2 FMUL R0, R0, 16777216 ;  /* 0x4b8000000000a820 */ /* 0x000fc80000400000 */
[----:B------:R-:W-:Y:S01]  /*0410*/  @!P3 FMUL R7, R7, 16777216 ;  /* 0x4b8000000707b820 */ /* 0x000fe20000400000 */
[--C-:B-----5:R-:W-:Y:S01]  /*0420*/  FADD R15, R4, -R17.reuse ;  /* 0x80000011040f7221 */ /* 0x120fe20000000000 */
[--C-:B----4-:R-:W-:Y:S02]  /*0430*/  FADD R8, R8, -R18.reuse ;  /* 0x8000001208087221 */ /* 0x110fe40000000000 */
[----:B0-----:R-:W-:Y:S01]  /*0440*/  FMUL R7, R20, R7 ;  /* 0x0000000714077220 */ /* 0x001fe20000400000 */
[----:B------:R-:W-:Y:S01]  /*0450*/  FADD R5, R5, -R17 ;  /* 0x8000001105057221 */ /* 0x000fe20000000000 */
[----:B------:R-:W-:Y:S01]  /*0460*/  FADD R18, R9, -R18 ;  /* 0x8000001209127221 */ /* 0x000fe20000000000 */
[----:B-1----:R-:W-:Y:S01]  /*0470*/  FMUL R0, R19, R0 ;  /* 0x0000000013007220 */ /* 0x002fe20000400000 */
[C---:B------:R-:W-:Y:S02]  /*0480*/  FMUL R8, R7.reuse, R8 ;  /* 0x0000000807087220 */ /* 0x040fe40000400000 */
[----:B------:R-:W-:Y:S01]  /*0490*/  FMUL R18, R7, R18 ;  /* 0x0000001207127220 */ /* 0x000fe20000400000 */
[C---:B------:R-:W-:Y:S01]  /*04a0*/  FMUL R15, R0.reuse, R15 ;  /* 0x0000000f000f7220 */ /* 0x040fe20000400000 */
[----:B------:R-:W-:Y:S01]  /*04b0*/  FMUL R0, R0, R5 ;  /* 0x0000000500007220 */ /* 0x000fe20000400000 */
[----:B---3--:R-:W-:-:S02]  /*04c0*/  FFMA R8, R6, R8, R13 ;  /* 0x0000000806087223 */ /* 0x008fc4000000000d */
[C-C-:B------:R-:W-:Y:S01]  /*04d0*/  FFMA R15, R14.reuse, R15, R11.reuse ;  /* 0x0000000f0e0f7223 */ /* 0x140fe2000000000b */
[----:B------:R-:W-:Y:S01]  /*04e0*/  FFMA R11, R14, R0, R11 ;  /* 0x000000000e0b7223 */ /* 0x000fe2000000000b */
[----:B------:R-:W-:-:S03]  /*04f0*/  FFMA R18, R6, R18, R13 ;  /* 0x0000001206127223 */ /* 0x000fc6000000000d */
[----:B------:R-:W-:Y:S01]  /*0500*/  FSETP.GEU.AND P0, PT, R15, -R8, PT ;  /* 0x800000080f00720b */ /* 0x000fe20003f0e000 */
[----:B------:R-:W-:Y:S01]  /*0510*/  FADD R8, R8, R15 ;  /* 0x0000000f08087221 */ /* 0x000fe20000000000 */
[----:B------:R-:W-:Y:S01]  /*0520*/  FADD R0, R18, R11 ;  /* 0x0000000b12007221 */ /* 0x000fe20000000000 */
[----:B------:R-:W-:-:S03]  /*0530*/  FSETP.GEU.AND P1, PT, R11, -R18, PT ;  /* 0x800000120b00720b */ /* 0x000fc60003f2e000 */
[----:B------:R-:W-:Y:S02]  /*0540*/  FSEL R8, R8, RZ, P0 ;  /* 0x000000ff08087208 */ /* 0x000fe40000000000 */
[----:B------:R-:W-:-:S05]  /*0550*/  FSEL R9, R0, RZ, P1 ;  /* 0x000000ff00097208 */ /* 0x000fca0000800000 */
[----:B------:R-:W-:Y:S01]  /*0560*/  STG.E.64 desc[UR4][R2.64], R8 ;  /* 0x0000000802007986 */ /* 0x000fe2000c101b04 */
[----:B------:R-:W-:Y:S05]  /*0570*/  EXIT ;  /* 0x000000000000794d */ /* 0x000fea0003800000 */
.L_x_0:
[----:B------:R-:W-:-:S00]  /*0580*/  BRA `(.L_x_0) ;  /* 0xfffffffc00fc7947 */ /* 0x000fc0000383ffff */
[----:B------:R-:W-:-:S00]  /*0590*/  NOP ;  /* 0x0000000000007918 */ /* 0x000fc00000000000 */
        /* <DEDUP_REMOVED lines=14> */
.L_x_1:


//--------------------- .nv.global.init           --------------------------
	.section	.nv.global.init,"aw",@progbits
.nv.global.init:
	.type		_$_str,@object
	.size		_$_str,(_$_str_$_2 - _$_str)
_$_str:
        /*0000*/ 	.byte	0x5f, 0x5f, 0x43, 0x55, 0x44, 0x41, 0x5f, 0x46, 0x54, 0x5a, 0x00
	.type		_$_str_$_2,@object
	.size		_$_str_$_2,(.L_1 - _$_str_$_2)
_$_str_$_2:
        /*000b*/ 	.byte	0x5f, 0x5f, 0x43, 0x55, 0x44, 0x41, 0x5f, 0x50, 0x52, 0x45, 0x43, 0x5f, 0x53, 0x51, 0x52, 0x54
        /*001b*/ 	.byte	0x00
.L_1:


//--------------------- .nv.constant0.triton_poi_fused__native_batch_norm_legit_no_training_add_relu_10 --------------------------
	.section	.nv.constant0.triton_poi_fused__native_batch_norm_legit_no_training_add_relu_10,"a",@progbits
	.sectionflags	@""
	.align	4
.nv.constant0.triton_poi_fused__native_batch_norm_legit_no_training_add_relu_10:
	.zero		620
